//
// Generated by NVIDIA NVVM Compiler
//
// Compiler Build ID: CL-36424714
// Cuda compilation tools, release 13.0, V13.0.88
// Based on NVVM 20.0.0
//

.version 9.0
.target sm_100
.address_size 64

	// .globl	_Z10printHellov
.extern .func  (.param .b32 func_retval0) vprintf
(
	.param .b64 vprintf_param_0,
	.param .b64 vprintf_param_1
)
;
.global .align 1 .b8 $str[11] = {72, 101, 108, 108, 111, 32, 67, 85, 68, 65};

.visible .entry _Z10printHellov()
{
	.reg .b32 	%r<3>;
	.reg .b64 	%rd<3>;

	mov.u64 	%rd1, $str;
	cvta.global.u64 	%rd2, %rd1;
	{ // callseq 0, 0
	.param .b64 param0;
	st.param.b64 	[param0], %rd2;
	.param .b64 param1;
	st.param.b64 	[param1], 0;
	.param .b32 retval0;
	call.uni (retval0), 
	vprintf, 
	(
	param0, 
	param1
	);
	ld.param.b32 	%r1, [retval0];
	} // callseq 0
	ret;

}


// ===== COMPILED SASS (sm_100) =====

	.target	sm_100

	.elftype	@"ET_EXEC"


//--------------------- .note.nv.tkinfo           --------------------------
	.section	.note.nv.tkinfo,"",@"SHT_NOTE"
	.sectionflags	@"SHF_NOTE_NV_TKINFO"
	.tkinfo
        /*0018*/ 	.word	0x00000002
        /*0030*/ 	.string	""
        /*0030*/ 	.string	"ptxas"
        /*0030*/ 	.string	"Cuda compilation tools, release 13.0, V13.0.88"
        /*0030*/ 	.string	"Build cuda_13.0.r13.0/compiler.36424714_0"
        /*0030*/ 	.string	"-arch sm_100 -m 64 "



//--------------------- .note.nv.cuinfo           --------------------------
	.section	.note.nv.cuinfo,"",@"SHT_NOTE"
	.sectionflags	@"SHF_NOTE_NV_CUINFO"
        /*0018*/ 	.short	0x0002
        /*001a*/ 	.short	0x0064
        /*001c*/ 	.short	0x0082
	.zero		2


//--------------------- .nv.info                  --------------------------
	.section	.nv.info,"",@"SHT_CUDA_INFO"
	.align	4


	//----- nvinfo : EIATTR_REGCOUNT
	.align		4
        /*0000*/ 	.byte	0x04, 0x2f
        /*0002*/ 	.short	(.L_2 - .L_1)
	.align		4
.L_1:
        /*0004*/ 	.word	index@(_Z10printHellov)
        /*0008*/ 	.word	0x00000018


	//----- nvinfo : EIATTR_FRAME_SIZE
	.align		4
.L_2:
        /*000c*/ 	.byte	0x04, 0x11
        /*000e*/ 	.short	(.L_4 - .L_3)
	.align		4
.L_3:
        /*0010*/ 	.word	index@(_Z10printHellov)
        /*0014*/ 	.word	0x00000000


	//----- nvinfo : EIATTR_MIN_STACK_SIZE
	.align		4
.L_4:
        /*0018*/ 	.byte	0x04, 0x12
        /*001a*/ 	.short	(.L_6 - .L_5)
	.align		4
.L_5:
        /*001c*/ 	.word	index@(_Z10printHellov)
        /*0020*/ 	.word	0x00000000
.L_6:


//--------------------- .nv.compat                --------------------------
	.section	.nv.compat,"",@"SHT_CUDA_COMPAT_INFO"
	.align	4
        /*0000*/ 	.byte	0x02, 0x09, 0x00, 0x00, 0x02, 0x02, 0x01, 0x00, 0x02, 0x05, 0x05, 0x00, 0x03, 0x07, 0x01, 0x01
        /*0010*/ 	.byte	0x02, 0x03, 0x00, 0x00, 0x02, 0x06, 0x01, 0x00, 0x04, 0x0b, 0x08, 0x00, 0x09, 0x00, 0x00, 0x00
        /*0020*/ 	.byte	0x00, 0x00, 0x00, 0x00


//--------------------- .nv.info._Z10printHellov  --------------------------
	.section	.nv.info._Z10printHellov,"",@"SHT_CUDA_INFO"
	.sectionflags	@""
	.align	4


	//----- nvinfo : EIATTR_CUDA_API_VERSION
	.align		4
        /*0000*/ 	.byte	0x04, 0x37
        /*0002*/ 	.short	(.L_8 - .L_7)
.L_7:
        /*0004*/ 	.word	0x00000082


	//----- nvinfo : EIATTR_SPARSE_MMA_MASK
	.align		4
.L_8:
        /*0008*/ 	.byte	0x03, 0x50
        /*000a*/ 	.short	0x0000


	//----- nvinfo : EIATTR_MAXREG_COUNT
	.align		4
        /*000c*/ 	.byte	0x03, 0x1b
        /*000e*/ 	.short	0x00ff


	//----- nvinfo : EIATTR_EXTERNS
	.align		4
        /*0010*/ 	.byte	0x04, 0x0f
        /*0012*/ 	.short	(.L_10 - .L_9)


	//   ....[0]....
	.align		4
.L_9:
        /*0014*/ 	.word	index@(vprintf)


	//----- nvinfo : EIATTR_MERCURY_ISA_VERSION
	.align		4
.L_10:
        /*0018*/ 	.byte	0x03, 0x5f
        /*001a*/ 	.short	0x0101


	//----- nvinfo : EIATTR_VRC_CTA_INIT_COUNT
	.align		4
        /*001c*/ 	.byte	0x02, 0x4a
	.zero		1
	.zero		1


	//----- nvinfo : EIATTR_SYSCALL_OFFSETS
	.align		4
        /*0020*/ 	.byte	0x04, 0x46
        /*0022*/ 	.short	(.L_12 - .L_11)


	//   ....[0]....
.L_11:
        /*0024*/ 	.word	0x00000080


	//----- nvinfo : EIATTR_EXIT_INSTR_OFFSETS
	.align		4
.L_12:
        /*0028*/ 	.byte	0x04, 0x1c
        /*002a*/ 	.short	(.L_14 - .L_13)


	//   ....[0]....
.L_13:
        /*002c*/ 	.word	0x00000090


	//----- nvinfo : EIATTR_SW_WAR
	.align		4
.L_14:
        /*0030*/ 	.byte	0x04, 0x36
        /*0032*/ 	.short	(.L_16 - .L_15)
.L_15:
        /*0034*/ 	.word	0x00000008
.L_16:


//--------------------- .nv.callgraph             --------------------------
	.section	.nv.callgraph,"",@"SHT_CUDA_CALLGRAPH"
	.align	4
	.sectionentsize	8
	.align		4
        /*0000*/ 	.word	0x00000000
	.align		4
        /*0004*/ 	.word	0xffffffff
	.align		4
        /*0008*/ 	.word	index@(_Z10printHellov)
	.align		4
        /*000c*/ 	.word	index@(vprintf)
	.align		4
        /*0010*/ 	.word	0x00000000
	.align		4
        /*0014*/ 	.word	0xfffffffe
	.align		4
        /*0018*/ 	.word	0x00000000
	.align		4
        /*001c*/ 	.word	0xfffffffd
	.align		4
        /*0020*/ 	.word	0x00000000
	.align		4
        /*0024*/ 	.word	0xfffffffc


//--------------------- .nv.constant4             --------------------------
	.section	.nv.constant4,"a",@progbits
	.align	8
	.align		8
.nv.constant4:
        /*0000*/ 	.dword	vprintf
	.align		8
        /*0008*/ 	.dword	$str


//--------------------- .text._Z10printHellov     --------------------------
	.section	.text._Z10printHellov,"ax",@progbits
	.align	128
        .global         _Z10printHellov
        .type           _Z10printHellov,@function
        .size           _Z10printHellov,(.L_x_2 - _Z10printHellov)
        .other          _Z10printHellov,@"STO_CUDA_ENTRY STV_DEFAULT"
_Z10printHellov:
.text._Z10printHellov:
[----:B------:R-:W0:Y:S01]  /*0000*/  LDC R1, c[0x0][0x37c] ;  /* 0x0000df00ff017b82 */ /* 0x000e220000000800 */
[----:B------:R-:W-:Y:S01]  /*0010*/  MOV R0, 0x0 ;  /* 0x0000000000007802 */ /* 0x000fe20000000f00 */
[----:B------:R-:W1:Y:S01]  /*0020*/  LDCU.64 UR4, c[0x4][0x8] ;  /* 0x01000100ff0477ac */ /* 0x000e620008000a00 */
[----:B------:R-:W-:-:S05]  /*0030*/  CS2R R6, SRZ ;  /* 0x0000000000067805 */ /* 0x000fca000001ff00 */
[----:B------:R2:W3:Y:S01]  /*0040*/  LDC.64 R2, c[0x4][R0] ;  /* 0x0100000000027b82 */ /* 0x0004e20000000a00 */
[----:B-1----:R-:W-:Y:S02]  /*0050*/  IMAD.U32 R4, RZ, RZ, UR4 ;  /* 0x00000004ff047e24 */ /* 0x002fe4000f8e00ff */
[----:B--2---:R-:W-:-:S07]  /*0060*/  IMAD.U32 R5, RZ, RZ, UR5 ;  /* 0x00000005ff057e24 */ /* 0x004fce000f8e00ff */
[----:B------:R-:W-:-:S07]  /*0070*/  LEPC R20, `(.L_x_0) ;  /* 0x000000001014794e */ /* 0x000fce0000000000 */
[----:B0--3--:R-:W-:Y:S05]  /*0080*/  CALL.ABS.NOINC R2 ;  /* 0x0000000002007343 */ /* 0x009fea0003c00000 */
.L_x_0:
[----:B------:R-:W-:Y:S05]  /*0090*/  EXIT ;  /* 0x000000000000794d */ /* 0x000fea0003800000 */
.L_x_1:
[----:B------:R-:W-:-:S00]  /*00a0*/  BRA `(.L_x_1) ;  /* 0xfffffffc00fc7947 */ /* 0x000fc0000383ffff */
[----:B------:R-:W-:-:S00]  /*00b0*/  NOP ;  /* 0x0000000000007918 */ /* 0x000fc00000000000 */
        /* <DEDUP_REMOVED lines=12> */
.L_x_2:


//--------------------- .nv.global.init           --------------------------
	.section	.nv.global.init,"aw",@progbits
.nv.global.init:
	.type		$str,@object
	.size		$str,(.L_0 - $str)
$str:
        /*0000*/ 	.byte	0x48, 0x65, 0x6c, 0x6c, 0x6f, 0x20, 0x43, 0x55, 0x44, 0x41, 0x00
.L_0:


//--------------------- .nv.shared.reserved.0     --------------------------
	.section	.nv.shared.reserved.0,"aw",@nobits
	.weak		__nv_reservedSMEM_offset_0_alias
	.size		__nv_reservedSMEM_offset_0_alias, 0, 64
	.other		__nv_reservedSMEM_offset_0_alias,@"STO_CUDA_RESERVED_SHARED STV_DEFAULT"
__nv_reservedSMEM_offset_0_alias:
	.zero		0
	.zero		64


//--------------------- .nv.constant0._Z10printHellov --------------------------
	.section	.nv.constant0._Z10printHellov,"a",@progbits
	.sectionflags	@""
	.align	4
.nv.constant0._Z10printHellov:
	.zero		896


//--------------------- SYMBOLS --------------------------

	.type		.nv.reservedSmem.offset0,@object
	.size		.nv.reservedSmem.offset0,0x4
	.type		vprintf,@function
